//
// Generated by NVIDIA NVVM Compiler
//
// Compiler Build ID: CL-36424714
// Cuda compilation tools, release 13.0, V13.0.88
// Based on NVVM 20.0.0
//

.version 9.0
.target sm_100
.address_size 64

	// .globl	_Z4psumPf

.visible .entry _Z4psumPf(
	.param .u64 .ptr .align 1 _Z4psumPf_param_0
)
{
	.reg .pred 	%p<3>;
	.reg .b32 	%r<6>;
	.reg .b32 	%f<4>;
	.reg .b64 	%rd<7>;

	ld.param.u64 	%rd2, [_Z4psumPf_param_0];
	cvta.to.global.u64 	%rd3, %rd2;
	mov.u32 	%r1, %tid.x;
	mov.u32 	%r5, %ntid.x;
	mul.wide.u32 	%rd4, %r1, 4;
	add.s64 	%rd1, %rd3, %rd4;
$L__BB0_1:
	setp.ge.u32 	%p1, %r1, %r5;
	@%p1 bra 	$L__BB0_3;
	mul.wide.s32 	%rd5, %r5, 4;
	add.s64 	%rd6, %rd1, %rd5;
	ld.global.f32 	%f1, [%rd6];
	ld.global.f32 	%f2, [%rd1];
	add.f32 	%f3, %f1, %f2;
	st.global.f32 	[%rd1], %f3;
$L__BB0_3:
	bar.sync 	0;
	shr.u32 	%r4, %r5, 1;
	setp.gt.u32 	%p2, %r5, 1;
	mov.u32 	%r5, %r4;
	@%p2 bra 	$L__BB0_1;
	ret;

}


// ===== COMPILED SASS (sm_100) =====

	.target	sm_100

	.elftype	@"ET_EXEC"


//--------------------- .note.nv.tkinfo           --------------------------
	.section	.note.nv.tkinfo,"",@"SHT_NOTE"
	.sectionflags	@"SHF_NOTE_NV_TKINFO"
	.tkinfo
        /*0018*/ 	.word	0x00000002
        /*0030*/ 	.string	""
        /*0030*/ 	.string	"ptxas"
        /*0030*/ 	.string	"Cuda compilation tools, release 13.0, V13.0.88"
        /*0030*/ 	.string	"Build cuda_13.0.r13.0/compiler.36424714_0"
        /*0030*/ 	.string	"-arch sm_100 -m 64 "



//--------------------- .note.nv.cuinfo           --------------------------
	.section	.note.nv.cuinfo,"",@"SHT_NOTE"
	.sectionflags	@"SHF_NOTE_NV_CUINFO"
        /*0018*/ 	.short	0x0002
        /*001a*/ 	.short	0x0064
        /*001c*/ 	.short	0x0082
	.zero		2


//--------------------- .nv.info                  --------------------------
	.section	.nv.info,"",@"SHT_CUDA_INFO"
	.align	4


	//----- nvinfo : EIATTR_REGCOUNT
	.align		4
        /*0000*/ 	.byte	0x04, 0x2f
        /*0002*/ 	.short	(.L_1 - .L_0)
	.align		4
.L_0:
        /*0004*/ 	.word	index@(_Z4psumPf)
        /*0008*/ 	.word	0x0000000c


	//----- nvinfo : EIATTR_FRAME_SIZE
	.align		4
.L_1:
        /*000c*/ 	.byte	0x04, 0x11
        /*000e*/ 	.short	(.L_3 - .L_2)
	.align		4
.L_2:
        /*0010*/ 	.word	index@(_Z4psumPf)
        /*0014*/ 	.word	0x00000000


	//----- nvinfo : EIATTR_MIN_STACK_SIZE
	.align		4
.L_3:
        /*0018*/ 	.byte	0x04, 0x12
        /*001a*/ 	.short	(.L_5 - .L_4)
	.align		4
.L_4:
        /*001c*/ 	.word	index@(_Z4psumPf)
        /*0020*/ 	.word	0x00000000
.L_5:


//--------------------- .nv.compat                --------------------------
	.section	.nv.compat,"",@"SHT_CUDA_COMPAT_INFO"
	.align	4
        /*0000*/ 	.byte	0x02, 0x09, 0x00, 0x00, 0x02, 0x02, 0x01, 0x00, 0x02, 0x05, 0x05, 0x00, 0x03, 0x07, 0x01, 0x01
        /*0010*/ 	.byte	0x02, 0x03, 0x00, 0x00, 0x02, 0x06, 0x01, 0x00, 0x04, 0x0b, 0x08, 0x00, 0x09, 0x00, 0x00, 0x00
        /*0020*/ 	.byte	0x00, 0x00, 0x00, 0x00


//--------------------- .nv.info._Z4psumPf        --------------------------
	.section	.nv.info._Z4psumPf,"",@"SHT_CUDA_INFO"
	.sectionflags	@""
	.align	4


	//----- nvinfo : EIATTR_CUDA_API_VERSION
	.align		4
        /*0000*/ 	.byte	0x04, 0x37
        /*0002*/ 	.short	(.L_7 - .L_6)
.L_6:
        /*0004*/ 	.word	0x00000082


	//----- nvinfo : EIATTR_KPARAM_INFO
	.align		4
.L_7:
        /*0008*/ 	.byte	0x04, 0x17
        /*000a*/ 	.short	(.L_9 - .L_8)
.L_8:
        /*000c*/ 	.word	0x00000000
        /*0010*/ 	.short	0x0000
        /*0012*/ 	.short	0x0000
        /*0014*/ 	.byte	0x00, 0xf5, 0x21, 0x00


	//----- nvinfo : EIATTR_SPARSE_MMA_MASK
	.align		4
.L_9:
        /*0018*/ 	.byte	0x03, 0x50
        /*001a*/ 	.short	0x0000


	//----- nvinfo : EIATTR_MAXREG_COUNT
	.align		4
        /*001c*/ 	.byte	0x03, 0x1b
        /*001e*/ 	.short	0x00ff


	//----- nvinfo : EIATTR_NUM_BARRIERS
	.align		4
        /*0020*/ 	.byte	0x02, 0x4c
        /*0022*/ 	.byte	0x01
	.zero		1


	//----- nvinfo : EIATTR_MERCURY_ISA_VERSION
	.align		4
        /*0024*/ 	.byte	0x03, 0x5f
        /*0026*/ 	.short	0x0101


	//----- nvinfo : EIATTR_VRC_CTA_INIT_COUNT
	.align		4
        /*0028*/ 	.byte	0x02, 0x4a
	.zero		1
	.zero		1


	//----- nvinfo : EIATTR_EXIT_INSTR_OFFSETS
	.align		4
        /*002c*/ 	.byte	0x04, 0x1c
        /*002e*/ 	.short	(.L_11 - .L_10)


	//   ....[0]....
.L_10:
        /*0030*/ 	.word	0x00000140


	//----- nvinfo : EIATTR_CRS_STACK_SIZE
	.align		4
.L_11:
        /*0034*/ 	.byte	0x04, 0x1e
        /*0036*/ 	.short	(.L_13 - .L_12)
.L_12:
        /*0038*/ 	.word	0x00000000


	//----- nvinfo : EIATTR_CBANK_PARAM_SIZE
	.align		4
.L_13:
        /*003c*/ 	.byte	0x03, 0x19
        /*003e*/ 	.short	0x0008


	//----- nvinfo : EIATTR_PARAM_CBANK
	.align		4
        /*0040*/ 	.byte	0x04, 0x0a
        /*0042*/ 	.short	(.L_15 - .L_14)
	.align		4
.L_14:
        /*0044*/ 	.word	index@(.nv.constant0._Z4psumPf)
        /*0048*/ 	.short	0x0380
        /*004a*/ 	.short	0x0008


	//----- nvinfo : EIATTR_SW_WAR
	.align		4
.L_15:
        /*004c*/ 	.byte	0x04, 0x36
        /*004e*/ 	.short	(.L_17 - .L_16)
.L_16:
        /*0050*/ 	.word	0x00000008
.L_17:


//--------------------- .nv.callgraph             --------------------------
	.section	.nv.callgraph,"",@"SHT_CUDA_CALLGRAPH"
	.align	4
	.sectionentsize	8
	.align		4
        /*0000*/ 	.word	0x00000000
	.align		4
        /*0004*/ 	.word	0xffffffff
	.align		4
        /*0008*/ 	.word	0x00000000
	.align		4
        /*000c*/ 	.word	0xfffffffe
	.align		4
        /*0010*/ 	.word	0x00000000
	.align		4
        /*0014*/ 	.word	0xfffffffd
	.align		4
        /*0018*/ 	.word	0x00000000
	.align		4
        /*001c*/ 	.word	0xfffffffc


//--------------------- .text._Z4psumPf           --------------------------
	.section	.text._Z4psumPf,"ax",@progbits
	.align	128
        .global         _Z4psumPf
        .type           _Z4psumPf,@function
        .size           _Z4psumPf,(.L_x_4 - _Z4psumPf)
        .other          _Z4psumPf,@"STO_CUDA_ENTRY STV_DEFAULT"
_Z4psumPf:
.text._Z4psumPf:
[----:B------:R-:W-:Y:S01]  /*0000*/  LDC R1, c[0x0][0x37c] ;  /* 0x0000df00ff017b82 */ /* 0x000fe20000000800 */
[----:B------:R-:W0:Y:S07]  /*0010*/  S2R R0, SR_TID.X ;  /* 0x0000000000007919 */ /* 0x000e2e0000002100 */
[----:B------:R-:W0:Y:S01]  /*0020*/  LDC.64 R2, c[0x0][0x380] ;  /* 0x0000e000ff027b82 */ /* 0x000e220000000a00 */
[----:B------:R-:W1:Y:S01]  /*0030*/  LDCU UR6, c[0x0][0x360] ;  /* 0x00006c00ff0677ac */ /* 0x000e620008000800 */
[----:B------:R-:W2:Y:S01]  /*0040*/  LDCU.64 UR4, c[0x0][0x358] ;  /* 0x00006b00ff0477ac */ /* 0x000ea20008000a00 */
[----:B-1----:R-:W-:Y:S01]  /*0050*/  MOV R7, UR6 ;  /* 0x0000000600077c02 */ /* 0x002fe20008000f00 */
[----:B0-2---:R-:W-:-:S07]  /*0060*/  IMAD.WIDE.U32 R2, R0, 0x4, R2 ;  /* 0x0000000400027825 */ /* 0x005fce00078e0002 */
.L_x_2:
[----:B------:R-:W-:Y:S01]  /*0070*/  ISETP.GE.U32.AND P0, PT, R0, R7, PT ;  /* 0x000000070000720c */ /* 0x000fe20003f06070 */
[----:B------:R-:W-:-:S12]  /*0080*/  BSSY.RECONVERGENT B0, `(.L_x_0) ;  /* 0x0000007000007945 */ /* 0x000fd80003800200 */
[----:B0-----:R-:W-:Y:S05]  /*0090*/  @P0 BRA `(.L_x_1) ;  /* 0x0000000000140947 */ /* 0x001fea0003800000 */
[----:B------:R-:W-:Y:S01]  /*00a0*/  IMAD.WIDE R4, R7, 0x4, R2 ;  /* 0x0000000407047825 */ /* 0x000fe200078e0202 */
[----:B------:R-:W2:Y:S05]  /*00b0*/  LDG.E R9, desc[UR4][R2.64] ;  /* 0x0000000402097981 */ /* 0x000eaa000c1e1900 */
[----:B------:R-:W2:Y:S02]  /*00c0*/  LDG.E R4, desc[UR4][R4.64] ;  /* 0x0000000404047981 */ /* 0x000ea4000c1e1900 */
[----:B--2---:R-:W-:-:S05]  /*00d0*/  FADD R9, R4, R9 ;  /* 0x0000000904097221 */ /* 0x004fca0000000000 */
[----:B------:R0:W-:Y:S02]  /*00e0*/  STG.E desc[UR4][R2.64], R9 ;  /* 0x0000000902007986 */ /* 0x0001e4000c101904 */
.L_x_1:
[----:B------:R-:W-:Y:S05]  /*00f0*/  BSYNC.RECONVERGENT B0 ;  /* 0x0000000000007941 */ /* 0x000fea0003800200 */
.L_x_0:
[----:B------:R-:W-:Y:S01]  /*0100*/  BAR.SYNC.DEFER_BLOCKING 0x0 ;  /* 0x0000000000007b1d */ /* 0x000fe20000010000 */
[----:B------:R-:W-:Y:S02]  /*0110*/  ISETP.GT.U32.AND P0, PT, R7, 0x1, PT ;  /* 0x000000010700780c */ /* 0x000fe40003f04070 */
[----:B------:R-:W-:-:S11]  /*0120*/  SHF.R.U32.HI R7, RZ, 0x1, R7 ;  /* 0x00000001ff077819 */ /* 0x000fd60000011607 */
[----:B------:R-:W-:Y:S05]  /*0130*/  @P0 BRA `(.L_x_2) ;  /* 0xfffffffc00cc0947 */ /* 0x000fea000383ffff */
[----:B------:R-:W-:Y:S05]  /*0140*/  EXIT ;  /* 0x000000000000794d */ /* 0x000fea0003800000 */
.L_x_3:
[----:B------:R-:W-:-:S00]  /*0150*/  BRA `(.L_x_3) ;  /* 0xfffffffc00fc7947 */ /* 0x000fc0000383ffff */
[----:B------:R-:W-:-:S00]  /*0160*/  NOP ;  /* 0x0000000000007918 */ /* 0x000fc00000000000 */
        /* <DEDUP_REMOVED lines=9> */
.L_x_4:


//--------------------- .nv.shared.reserved.0     --------------------------
	.section	.nv.shared.reserved.0,"aw",@nobits
	.weak		__nv_reservedSMEM_offset_0_alias
	.size		__nv_reservedSMEM_offset_0_alias, 0, 64
	.other		__nv_reservedSMEM_offset_0_alias,@"STO_CUDA_RESERVED_SHARED STV_DEFAULT"
__nv_reservedSMEM_offset_0_alias:
	.zero		0
	.zero		64


//--------------------- .nv.constant0._Z4psumPf   --------------------------
	.section	.nv.constant0._Z4psumPf,"a",@progbits
	.sectionflags	@""
	.align	4
.nv.constant0._Z4psumPf:
	.zero		904


//--------------------- SYMBOLS --------------------------

	.type		.nv.reservedSmem.offset0,@object
	.size		.nv.reservedSmem.offset0,0x4
